	.headerflags	@"EF_CUDA_TEXMODE_UNIFIED EF_CUDA_64BIT_ADDRESS EF_CUDA_ACCELERATORS EF_CUDA_SM90 EF_CUDA_VIRTUAL_SM(EF_CUDA_SM90)"
	.elftype	@"ET_EXEC"


//--------------------- .nv.info                  --------------------------
	.section	.nv.info,"",@"SHT_CUDA_INFO"
	.align	4


	//----- nvinfo : EIATTR_REGCOUNT
	.align		4
        /*0000*/ 	.byte	0x04, 0x2f
        /*0002*/ 	.short	(.L_1 - .L_0)
	.align		4
.L_0:
        /*0004*/ 	.word	index@(triton_poi_fused_convolution_relu_6)
        /*0008*/ 	.word	0x00000020


	//----- nvinfo : EIATTR_MIN_STACK_SIZE
	.align		4
.L_1:
        /*000c*/ 	.byte	0x04, 0x12
        /*000e*/ 	.short	(.L_3 - .L_2)
	.align		4
.L_2:
        /*0010*/ 	.word	index@(triton_poi_fused_convolution_relu_6)
        /*0014*/ 	.word	0x00000000


	//----- nvinfo : EIATTR_FRAME_SIZE
	.align		4
.L_3:
        /*0018*/ 	.byte	0x04, 0x11
        /*001a*/ 	.short	(.L_5 - .L_4)
	.align		4
.L_4:
        /*001c*/ 	.word	index@(triton_poi_fused_convolution_relu_6)
        /*0020*/ 	.word	0x00000000


	//----- nvinfo : EIATTR_MIN_STACK_SIZE
	.align		4
.L_5:
        /*0024*/ 	.byte	0x04, 0x12
        /*0026*/ 	.short	(.L_7 - .L_6)
	.align		4
.L_6:
        /*0028*/ 	.word	index@(triton_poi_fused_convolution_relu_6)
        /*002c*/ 	.word	0x00000000
.L_7:


//--------------------- .nv.info.triton_poi_fused_convolution_relu_6 --------------------------
	.section	.nv.info.triton_poi_fused_convolution_relu_6,"",@"SHT_CUDA_INFO"
	.sectionflags	@""
	.align	4


	//----- nvinfo : EIATTR_CUDA_API_VERSION
	.align		4
        /*0000*/ 	.byte	0x04, 0x37
        /*0002*/ 	.short	(.L_9 - .L_8)
.L_8:
        /*0004*/ 	.word	0x0000007c


	//----- nvinfo : EIATTR_KPARAM_INFO
	.align		4
.L_9:
        /*0008*/ 	.byte	0x04, 0x17
        /*000a*/ 	.short	(.L_11 - .L_10)
.L_10:
        /*000c*/ 	.word	0x00000000
        /*0010*/ 	.short	0x0004
        /*0012*/ 	.short	0x001c
        /*0014*/ 	.byte	0x00, 0xf0, 0x11, 0x00


	//----- nvinfo : EIATTR_KPARAM_INFO
	.align		4
.L_11:
        /*0018*/ 	.byte	0x04, 0x17
        /*001a*/ 	.short	(.L_13 - .L_12)
.L_12:
        /*001c*/ 	.word	0x00000000
        /*0020*/ 	.short	0x0003
        /*0022*/ 	.short	0x0018
        /*0024*/ 	.byte	0x00, 0xf0, 0x11, 0x00


	//----- nvinfo : EIATTR_KPARAM_INFO
	.align		4
.L_13:
        /*0028*/ 	.byte	0x04, 0x17
        /*002a*/ 	.short	(.L_15 - .L_14)
.L_14:
        /*002c*/ 	.word	0x00000000
        /*0030*/ 	.short	0x0002
        /*0032*/ 	.short	0x0010
        /*0034*/ 	.byte	0x00, 0xf4, 0x21, 0x00


	//----- nvinfo : EIATTR_KPARAM_INFO
	.align		4
.L_15:
        /*0038*/ 	.byte	0x04, 0x17
        /*003a*/ 	.short	(.L_17 - .L_16)
.L_16:
        /*003c*/ 	.word	0x00000000
        /*0040*/ 	.short	0x0001
        /*0042*/ 	.short	0x0008
        /*0044*/ 	.byte	0x00, 0xf4, 0x21, 0x00


	//----- nvinfo : EIATTR_KPARAM_INFO
	.align		4
.L_17:
        /*0048*/ 	.byte	0x04, 0x17
        /*004a*/ 	.short	(.L_19 - .L_18)
.L_18:
        /*004c*/ 	.word	0x00000000
        /*0050*/ 	.short	0x0000
        /*0052*/ 	.short	0x0000
        /*0054*/ 	.byte	0x00, 0xf4, 0x21, 0x00


	//----- nvinfo : EIATTR_SPARSE_MMA_MASK
	.align		4
.L_19:
        /*0058*/ 	.byte	0x03, 0x50
        /*005a*/ 	.short	0x0000


	//----- nvinfo : EIATTR_MAXREG_COUNT
	.align		4
        /*005c*/ 	.byte	0x03, 0x1b
        /*005e*/ 	.short	0x00ff


	//----- nvinfo : EIATTR_EXIT_INSTR_OFFSETS
	.align		4
        /*0060*/ 	.byte	0x04, 0x1c
        /*0062*/ 	.short	(.L_21 - .L_20)


	//   ....[0]....
.L_20:
        /*0064*/ 	.word	0x00000a40


	//   ....[1]....
        /*0068*/ 	.word	0x00000a90


	//----- nvinfo : EIATTR_REQNTID
	.align		4
.L_21:
        /*006c*/ 	.byte	0x04, 0x10
        /*006e*/ 	.short	(.L_23 - .L_22)
.L_22:
        /*0070*/ 	.word	0x00000080
        /*0074*/ 	.word	0x00000001
        /*0078*/ 	.word	0x00000001


	//----- nvinfo : EIATTR_CBANK_PARAM_SIZE
	.align		4
.L_23:
        /*007c*/ 	.byte	0x03, 0x19
        /*007e*/ 	.short	0x0020


	//----- nvinfo : EIATTR_PARAM_CBANK
	.align		4
        /*0080*/ 	.byte	0x04, 0x0a
        /*0082*/ 	.short	(.L_25 - .L_24)
	.align		4
.L_24:
        /*0084*/ 	.word	index@(.nv.constant0.triton_poi_fused_convolution_relu_6)
        /*0088*/ 	.short	0x0210
        /*008a*/ 	.short	0x0020


	//----- nvinfo : EIATTR_SW_WAR
	.align		4
.L_25:
        /*008c*/ 	.byte	0x04, 0x36
        /*008e*/ 	.short	(.L_27 - .L_26)
.L_26:
        /*0090*/ 	.word	0x00000008
.L_27:


//--------------------- .nv.callgraph             --------------------------
	.section	.nv.callgraph,"",@"SHT_CUDA_CALLGRAPH"
	.align	4
	.sectionentsize	8
	.align		4
        /*0000*/ 	.word	0x00000000
	.align		4
        /*0004*/ 	.word	0xffffffff
	.align		4
        /*0008*/ 	.word	0x00000000
	.align		4
        /*000c*/ 	.word	0xfffffffe
	.align		4
        /*0010*/ 	.word	0x00000000
	.align		4
        /*0014*/ 	.word	0xfffffffd
	.align		4
        /*0018*/ 	.word	0x00000000
	.align		4
        /*001c*/ 	.word	0xfffffffc


//--------------------- .text.triton_poi_fused_convolution_relu_6 --------------------------
	.section	.text.triton_poi_fused_convolution_relu_6,"ax",@progbits
	.sectionflags	@"SHF_BARRIERS=1"
	.align	128
        .global         triton_poi_fused_convolution_relu_6
        .type           triton_poi_fused_convolution_relu_6,@function
        .size           triton_poi_fused_convolution_relu_6,(.L_x_1 - triton_poi_fused_convolution_relu_6)
        .other          triton_poi_fused_convolution_relu_6,@"STO_CUDA_ENTRY STV_DEFAULT"
triton_poi_fused_convolution_relu_6:
.text.triton_poi_fused_convolution_relu_6:
[----:B------:R-:W0:Y:S01]  /*0000*/  LDC R1, c[0x0][0x28] ;  /* 0x00000a00ff017b82 */ /* 0x000e220000000800 */
[----:B------:R-:W1:Y:S07]  /*0010*/  S2R R0, SR_CTAID.Y ;  /* 0x0000000000007919 */ /* 0x000e6e0000002600 */
[----:B------:R-:W2:Y:S01]  /*0020*/  LDC.64 R6, c[0x0][0x210] ;  /* 0x00008400ff067b82 */ /* 0x000ea20000000a00 */
[----:B------:R-:W-:Y:S01]  /*0030*/  CS2R R14, SRZ ;  /* 0x00000000000e7805 */ /* 0x000fe2000001ff00 */
[----:B------:R-:W-:Y:S01]  /*0040*/  ULDC.64 UR6, c[0x0][0x208] ;  /* 0x0000820000067ab9 */ /* 0x000fe20000000a00 */
[----:B------:R-:W3:Y:S01]  /*0050*/  S2R R2, SR_TID.X ;  /* 0x0000000000027919 */ /* 0x000ee20000002100 */
[----:B------:R-:W4:Y:S04]  /*0060*/  S2R R10, SR_CTAID.X ;  /* 0x00000000000a7919 */ /* 0x000f280000002500 */
[----:B------:R-:W5:Y:S01]  /*0070*/  LDC.64 R4, c[0x0][0x218] ;  /* 0x00008600ff047b82 */ /* 0x000f620000000a00 */
[----:B-1----:R-:W-:-:S02]  /*0080*/  IMAD.SHL.U32 R0, R0, 0x20, RZ ;  /* 0x0000002000007824 */ /* 0x002fc400078e00ff */
[----:B---3--:R-:W-:Y:S01]  /*0090*/  IMAD.SHL.U32 R3, R2, 0x4, RZ ;  /* 0x0000000402037824 */ /* 0x008fe200078e00ff */
[----:B------:R-:W-:-:S04]  /*00a0*/  SHF.R.U32.HI R18, RZ, 0x3, R2 ;  /* 0x00000003ff127819 */ /* 0x000fc80000011602 */
[----:B------:R-:W-:Y:S02]  /*00b0*/  LOP3.LUT R8, R0, 0x1c, R3, 0xf8, !PT ;  /* 0x0000001c00087812 */ /* 0x000fe400078ef803 */
[----:B------:R-:W-:Y:S02]  /*00c0*/  SGXT.U32 R18, R18, 0x4 ;  /* 0x000000041212781a */ /* 0x000fe40000000000 */
[----:B------:R-:W-:Y:S02]  /*00d0*/  SHF.R.S32.HI R3, RZ, 0x1f, R8 ;  /* 0x0000001fff037819 */ /* 0x000fe40000011408 */
[----:B------:R-:W-:Y:S02]  /*00e0*/  ISETP.GE.AND P2, PT, R8, 0x100, PT ;  /* 0x000001000800780c */ /* 0x000fe40003f46270 */
[----:B------:R-:W-:-:S04]  /*00f0*/  LEA.HI R3, R3, R8, RZ, 0x6 ;  /* 0x0000000803037211 */ /* 0x000fc800078f30ff */
[----:B------:R-:W-:Y:S02]  /*0100*/  LOP3.LUT R11, R3, 0xffffffc0, RZ, 0xc0, !PT ;  /* 0xffffffc0030b7812 */ /* 0x000fe400078ec0ff */
[----:B------:R-:W-:Y:S01]  /*0110*/  SHF.R.S32.HI R9, RZ, 0x6, R3 ;  /* 0x00000006ff097819 */ /* 0x000fe20000011403 */
[----:B----4-:R-:W-:Y:S02]  /*0120*/  IMAD.SHL.U32 R3, R10, 0x20, RZ ;  /* 0x000000200a037824 */ /* 0x010fe400078e00ff */
[----:B------:R-:W-:-:S03]  /*0130*/  IMAD.IADD R11, R8, 0x1, -R11 ;  /* 0x00000001080b7824 */ /* 0x000fc600078e0a0b */
[----:B------:R-:W-:Y:S01]  /*0140*/  LOP3.LUT R10, R3, 0x10, R18, 0xfe, !PT ;  /* 0x00000010030a7812 */ /* 0x000fe200078efe12 */
[----:B------:R-:W-:Y:S01]  /*0150*/  IMAD R12, R9, 0x3840, R11 ;  /* 0x00003840090c7824 */ /* 0x000fe200078e020b */
[----:B------:R-:W-:Y:S01]  /*0160*/  LOP3.LUT R9, R3, R18, RZ, 0xfc, !PT ;  /* 0x0000001203097212 */ /* 0x000fe200078efcff */
[----:B-----5:R-:W-:Y:S01]  /*0170*/  IMAD.WIDE R24, R11, 0x4, R4 ;  /* 0x000000040b187825 */ /* 0x020fe200078e0204 */
[C---:B------:R-:W-:Y:S02]  /*0180*/  ISETP.LT.AND P1, PT, R10.reuse, 0xe1, !P2 ;  /* 0x000000e10a00780c */ /* 0x040fe40005721270 */
[----:B------:R-:W-:Y:S02]  /*0190*/  CS2R R4, SRZ ;  /* 0x0000000000047805 */ /* 0x000fe4000001ff00 */
[C---:B------:R-:W-:Y:S01]  /*01a0*/  ISETP.LT.AND P0, PT, R9.reuse, 0xe1, !P2 ;  /* 0x000000e10900780c */ /* 0x040fe20005701270 */
[--C-:B------:R-:W-:Y:S01]  /*01b0*/  IMAD R17, R9, 0x40, R12.reuse ;  /* 0x0000004009117824 */ /* 0x100fe200078e020c */
[----:B------:R-:W-:Y:S01]  /*01c0*/  CS2R R8, SRZ ;  /* 0x0000000000087805 */ /* 0x000fe2000001ff00 */
[----:B------:R-:W-:Y:S01]  /*01d0*/  IMAD R21, R10, 0x40, R12 ;  /* 0x000000400a157824 */ /* 0x000fe200078e020c */
[----:B------:R-:W-:Y:S01]  /*01e0*/  CS2R R12, SRZ ;  /* 0x00000000000c7805 */ /* 0x000fe2000001ff00 */
[----:B--2---:R-:W-:Y:S01]  /*01f0*/  IMAD.WIDE R16, R17, 0x4, R6 ;  /* 0x0000000411107825 */ /* 0x004fe200078e0206 */
[----:B------:R-:W-:-:S03]  /*0200*/  CS2R R10, SRZ ;  /* 0x00000000000a7805 */ /* 0x000fc6000001ff00 */
[----:B------:R-:W-:Y:S01]  /*0210*/  IMAD.WIDE R20, R21, 0x4, R6 ;  /* 0x0000000415147825 */ /* 0x000fe200078e0206 */
[----:B------:R-:W-:Y:S02]  /*0220*/  CS2R R6, SRZ ;  /* 0x0000000000067805 */ /* 0x000fe4000001ff00 */
[----:B------:R-:W2:Y:S04]  /*0230*/  @!P2 LDG.E.EL.128 R8, desc[UR6][R24.64] ;  /* 0x000000061808a981 */ /* 0x000ea8000c2e1d00 */
[----:B------:R-:W2:Y:S04]  /*0240*/  @P1 LDG.E.EL.128 R4, desc[UR6][R20.64] ;  /* 0x0000000614041981 */ /* 0x000ea8000c2e1d00 */
[----:B------:R1:W3:Y:S01]  /*0250*/  @P0 LDG.E.EL.128 R12, desc[UR6][R16.64] ;  /* 0x00000006100c0981 */ /* 0x0002e2000c2e1d00 */
[----:B------:R-:W4:Y:S01]  /*0260*/  S2UR UR5, SR_CgaCtaId ;  /* 0x00000000000579c3 */ /* 0x000f220000008800 */
[----:B------:R-:W-:Y:S01]  /*0270*/  IMAD.SHL.U32 R19, R2, 0x80, RZ ;  /* 0x0000008002137824 */ /* 0x000fe200078e00ff */
[----:B------:R-:W-:-:S04]  /*0280*/  UMOV UR4, 0x400 ;  /* 0x0000040000047882 */ /* 0x000fc80000000000 */
[----:B------:R-:W-:-:S04]  /*0290*/  LOP3.LUT R19, R19, 0x380, RZ, 0xc0, !PT ;  /* 0x0000038013137812 */ /* 0x000fc800078ec0ff */
[C---:B------:R-:W-:Y:S02]  /*02a0*/  LOP3.LUT R26, R19.reuse, R18, RZ, 0xfc, !PT ;  /* 0x00000012131a7212 */ /* 0x040fe400078efcff */
[C---:B------:R-:W-:Y:S02]  /*02b0*/  LOP3.LUT R23, R19.reuse, 0x20, RZ, 0xfc, !PT ;  /* 0x0000002013177812 */ /* 0x040fe400078efcff */
[C---:B------:R-:W-:Y:S02]  /*02c0*/  LOP3.LUT R27, R19.reuse, 0x40, RZ, 0xfc, !PT ;  /* 0x00000040131b7812 */ /* 0x040fe400078efcff */
[C---:B------:R-:W-:Y:S02]  /*02d0*/  LOP3.LUT R29, R19.reuse, 0x60, RZ, 0xfc, !PT ;  /* 0x00000060131d7812 */ /* 0x040fe400078efcff */
[-C--:B------:R-:W-:Y:S02]  /*02e0*/  LEA.HI R22, R19, R26.reuse, RZ, 0x1b ;  /* 0x0000001a13167211 */ /* 0x080fe400078fd8ff */
[-C--:B------:R-:W-:Y:S01]  /*02f0*/  LEA.HI R19, R23, R26.reuse, RZ, 0x1b ;  /* 0x0000001a17137211 */ /* 0x080fe200078fd8ff */
[----:B----4-:R-:W-:Y:S01]  /*0300*/  UPRMT UR4, UR5, 0x654, UR4 ;  /* 0x0000065405047896 */ /* 0x010fe20008000004 */
[----:B------:R-:W-:-:S02]  /*0310*/  LEA.HI R18, R27, R26, RZ, 0x1b ;  /* 0x0000001a1b127211 */ /* 0x000fc400078fd8ff */
[----:B-1----:R-:W-:-:S04]  /*0320*/  LEA.HI R16, R29, R26, RZ, 0x1b ;  /* 0x0000001a1d107211 */ /* 0x002fc800078fd8ff */
[----:B------:R-:W-:Y:S02]  /*0330*/  LEA R16, R16, UR4, 0x2 ;  /* 0x0000000410107c11 */ /* 0x000fe4000f8e10ff */
[C---:B--2---:R-:W-:Y:S01]  /*0340*/  FSETP.GEU.AND P0, PT, R8.reuse, -R4, PT ;  /* 0x800000040800720b */ /* 0x044fe20003f0e000 */
[C---:B------:R-:W-:Y:S01]  /*0350*/  FADD R4, R8.reuse, R4 ;  /* 0x0000000408047221 */ /* 0x040fe20000000000 */
[C---:B---3--:R-:W-:Y:S01]  /*0360*/  FSETP.GEU.AND P5, PT, R8.reuse, -R12, PT ;  /* 0x8000000c0800720b */ /* 0x048fe20003fae000 */
[----:B------:R-:W-:Y:S02]  /*0370*/  FADD R12, R8, R12 ;  /* 0x0000000c080c7221 */ /* 0x000fe40000000000 */
[----:B------:R-:W1:Y:S01]  /*0380*/  S2R R8, SR_TID.X ;  /* 0x0000000000087919 */ /* 0x000e620000002100 */
[C---:B------:R-:W-:Y:S01]  /*0390*/  FSETP.GEU.AND P1, PT, R9.reuse, -R5, PT ;  /* 0x800000050900720b */ /* 0x040fe20003f2e000 */
[C---:B------:R-:W-:Y:S01]  /*03a0*/  FADD R5, R9.reuse, R5 ;  /* 0x0000000509057221 */ /* 0x040fe20000000000 */
[C---:B------:R-:W-:Y:S01]  /*03b0*/  FSETP.GEU.AND P2, PT, R9.reuse, -R13, PT ;  /* 0x8000000d0900720b */ /* 0x040fe20003f4e000 */
[----:B------:R-:W-:Y:S01]  /*03c0*/  FADD R9, R9, R13 ;  /* 0x0000000d09097221 */ /* 0x000fe20000000000 */
[C---:B------:R-:W-:Y:S01]  /*03d0*/  FSETP.GEU.AND P3, PT, R10.reuse, -R6, PT ;  /* 0x800000060a00720b */ /* 0x040fe20003f6e000 */
[----:B------:R-:W-:Y:S01]  /*03e0*/  FADD R6, R10, R6 ;  /* 0x000000060a067221 */ /* 0x000fe20000000000 */
[----:B------:R-:W-:-:S02]  /*03f0*/  FSEL R12, R12, RZ, P5 ;  /* 0x000000ff0c0c7208 */ /* 0x000fc40002800000 */
[C---:B------:R-:W-:Y:S01]  /*0400*/  FSETP.GEU.AND P4, PT, R10.reuse, -R14, PT ;  /* 0x8000000e0a00720b */ /* 0x040fe20003f8e000 */
[----:B------:R-:W-:Y:S01]  /*0410*/  FADD R10, R10, R14 ;  /* 0x0000000e0a0a7221 */ /* 0x000fe20000000000 */
[C---:B------:R-:W-:Y:S01]  /*0420*/  FSETP.GEU.AND P5, PT, R11.reuse, -R7, PT ;  /* 0x800000070b00720b */ /* 0x040fe20003fae000 */
[C---:B------:R-:W-:Y:S01]  /*0430*/  FADD R7, R11.reuse, R7 ;  /* 0x000000070b077221 */ /* 0x040fe20000000000 */
[C---:B------:R-:W-:Y:S01]  /*0440*/  FSETP.GEU.AND P6, PT, R11.reuse, -R15, PT ;  /* 0x8000000f0b00720b */ /* 0x040fe20003fce000 */
[----:B------:R-:W-:Y:S01]  /*0450*/  FADD R11, R11, R15 ;  /* 0x0000000f0b0b7221 */ /* 0x000fe20000000000 */
[----:B------:R-:W-:Y:S02]  /*0460*/  LEA R13, R22, UR4, 0x2 ;  /* 0x00000004160d7c11 */ /* 0x000fe4000f8e10ff */
[----:B------:R-:W-:Y:S02]  /*0470*/  LEA R14, R19, UR4, 0x2 ;  /* 0x00000004130e7c11 */ /* 0x000fe4000f8e10ff */
[----:B------:R-:W-:-:S02]  /*0480*/  FSEL R9, R9, RZ, P2 ;  /* 0x000000ff09097208 */ /* 0x000fc40001000000 */
[----:B------:R-:W-:Y:S02]  /*0490*/  LEA R15, R18, UR4, 0x2 ;  /* 0x00000004120f7c11 */ /* 0x000fe4000f8e10ff */
[----:B------:R-:W-:Y:S02]  /*04a0*/  FSEL R10, R10, RZ, P4 ;  /* 0x000000ff0a0a7208 */ /* 0x000fe40002000000 */
[----:B------:R-:W-:Y:S01]  /*04b0*/  FSEL R11, R11, RZ, P6 ;  /* 0x000000ff0b0b7208 */ /* 0x000fe20003000000 */
[----:B------:R-:W-:Y:S01]  /*04c0*/  STS [R13], R12 ;  /* 0x0000000c0d007388 */ /* 0x000fe20000000800 */
[----:B------:R-:W-:Y:S02]  /*04d0*/  FSEL R4, R4, RZ, P0 ;  /* 0x000000ff04047208 */ /* 0x000fe40000000000 */
[----:B------:R-:W-:Y:S01]  /*04e0*/  FSEL R5, R5, RZ, P1 ;  /* 0x000000ff05057208 */ /* 0x000fe20000800000 */
[----:B------:R-:W-:Y:S01]  /*04f0*/  STS [R14+0x80], R9 ;  /* 0x000080090e007388 */ /* 0x000fe20000000800 */
[----:B------:R-:W-:-:S02]  /*0500*/  FSEL R6, R6, RZ, P3 ;  /* 0x000000ff06067208 */ /* 0x000fc40001800000 */
[----:B------:R-:W-:Y:S01]  /*0510*/  FSEL R7, R7, RZ, P5 ;  /* 0x000000ff07077208 */ /* 0x000fe20002800000 */
[----:B------:R2:W-:Y:S04]  /*0520*/  STS [R15+0x100], R10 ;  /* 0x0001000a0f007388 */ /* 0x0005e80000000800 */
[----:B------:R-:W-:Y:S04]  /*0530*/  STS [R16+0x180], R11 ;  /* 0x0001800b10007388 */ /* 0x000fe80000000800 */
[----:B------:R3:W-:Y:S04]  /*0540*/  STS [R13+0x40], R4 ;  /* 0x000040040d007388 */ /* 0x0007e80000000800 */
[----:B------:R4:W-:Y:S04]  /*0550*/  STS [R14+0xc0], R5 ;  /* 0x0000c0050e007388 */ /* 0x0009e80000000800 */
[----:B------:R5:W-:Y:S04]  /*0560*/  STS [R15+0x140], R6 ;  /* 0x000140060f007388 */ /* 0x000be80000000800 */
[----:B------:R3:W-:Y:S01]  /*0570*/  STS [R16+0x1c0], R7 ;  /* 0x0001c00710007388 */ /* 0x0007e20000000800 */
[----:B-1----:R-:W-:-:S02]  /*0580*/  SHF.R.U32.HI R17, RZ, 0x5, R8 ;  /* 0x00000005ff117819 */ /* 0x002fc40000011608 */
[----:B--2---:R-:W-:Y:S02]  /*0590*/  LOP3.LUT R10, R2, 0x7f, RZ, 0xc0, !PT ;  /* 0x0000007f020a7812 */ /* 0x004fe400078ec0ff */
[----:B------:R-:W-:-:S05]  /*05a0*/  SGXT.U32 R17, R17, 0x2 ;  /* 0x000000021111781a */ /* 0x000fca0000000000 */
[----:B---3--:R-:W-:Y:S01]  /*05b0*/  IMAD.IADD R4, R17, 0x1, R10 ;  /* 0x0000000111047824 */ /* 0x008fe200078e020a */
[C---:B------:R-:W-:Y:S02]  /*05c0*/  LOP3.LUT R13, R10.reuse, 0x80, RZ, 0xfc, !PT ;  /* 0x000000800a0d7812 */ /* 0x040fe400078efcff */
[----:B----4-:R-:W-:Y:S02]  /*05d0*/  LOP3.LUT R5, R10, 0x100, RZ, 0xfc, !PT ;  /* 0x000001000a057812 */ /* 0x010fe400078efcff */
[----:B------:R-:W-:Y:S01]  /*05e0*/  LEA R4, R4, UR4, 0x2 ;  /* 0x0000000404047c11 */ /* 0x000fe2000f8e10ff */
[----:B------:R-:W-:Y:S01]  /*05f0*/  BAR.SYNC.DEFER_BLOCKING 0x0 ;  /* 0x0000000000007b1d */ /* 0x000fe20000010000 */
[C---:B-----5:R-:W-:Y:S02]  /*0600*/  LOP3.LUT R15, R10.reuse, 0x180, RZ, 0xfc, !PT ;  /* 0x000001800a0f7812 */ /* 0x060fe400078efcff */
[----:B------:R-:W-:Y:S02]  /*0610*/  LOP3.LUT R17, R10, 0x200, RZ, 0xfc, !PT ;  /* 0x000002000a117812 */ /* 0x000fe400078efcff */
[----:B------:R-:W-:-:S02]  /*0620*/  SHF.R.U32.HI R8, RZ, 0x5, R2 ;  /* 0x00000005ff087819 */ /* 0x000fc40000011602 */
[C---:B0-----:R-:W-:Y:S02]  /*0630*/  LOP3.LUT R7, R10.reuse, 0x280, RZ, 0xfc, !PT ;  /* 0x000002800a077812 */ /* 0x041fe400078efcff */
[-C--:B------:R-:W-:Y:S02]  /*0640*/  LEA.HI R13, R13, R10.reuse, RZ, 0x1b ;  /* 0x0000000a0d0d7211 */ /* 0x080fe400078fd8ff */
[----:B------:R-:W-:Y:S02]  /*0650*/  LOP3.LUT R23, R10, 0x300, RZ, 0xfc, !PT ;  /* 0x000003000a177812 */ /* 0x000fe400078efcff */
[-C--:B------:R-:W-:Y:S02]  /*0660*/  LEA.HI R5, R5, R10.reuse, RZ, 0x1b ;  /* 0x0000000a05057211 */ /* 0x080fe400078fd8ff */
[-C--:B------:R-:W-:Y:S02]  /*0670*/  LEA.HI R15, R15, R10.reuse, RZ, 0x1b ;  /* 0x0000000a0f0f7211 */ /* 0x080fe400078fd8ff */
[----:B------:R-:W-:-:S02]  /*0680*/  LEA.HI R17, R17, R10, RZ, 0x1b ;  /* 0x0000000a11117211 */ /* 0x000fc400078fd8ff */
[----:B------:R-:W-:Y:S02]  /*0690*/  SGXT.U32 R11, R8, 0x2 ;  /* 0x00000002080b781a */ /* 0x000fe40000000000 */
[-C--:B------:R-:W-:Y:S01]  /*06a0*/  LEA.HI R7, R7, R10.reuse, RZ, 0x1b ;  /* 0x0000000a07077211 */ /* 0x080fe200078fd8ff */
[----:B------:R-:W0:Y:S01]  /*06b0*/  LDS R19, [R4] ;  /* 0x0000000004137984 */ /* 0x000e220000000800 */
[----:B------:R-:W-:Y:S02]  /*06c0*/  LEA R13, R13, UR4, 0x2 ;  /* 0x000000040d0d7c11 */ /* 0x000fe4000f8e10ff */
[----:B------:R-:W-:Y:S02]  /*06d0*/  LEA.HI R23, R23, R10, RZ, 0x1b ;  /* 0x0000000a17177211 */ /* 0x000fe400078fd8ff */
[----:B------:R-:W-:Y:S01]  /*06e0*/  LEA R8, R5, UR4, 0x2 ;  /* 0x0000000405087c11 */ /* 0x000fe2000f8e10ff */
[----:B------:R1:W2:Y:S01]  /*06f0*/  LDS R21, [R13+0x200] ;  /* 0x000200000d157984 */ /* 0x0002a20000000800 */
[----:B------:R-:W-:-:S02]  /*0700*/  LEA R16, R15, UR4, 0x2 ;  /* 0x000000040f107c11 */ /* 0x000fc4000f8e10ff */
[----:B------:R-:W-:Y:S02]  /*0710*/  LEA R5, R17, UR4, 0x2 ;  /* 0x0000000411057c11 */ /* 0x000fe4000f8e10ff */
[----:B------:R-:W-:Y:S01]  /*0720*/  LEA R6, R7, UR4, 0x2 ;  /* 0x0000000407067c11 */ /* 0x000fe2000f8e10ff */
[----:B------:R-:W3:Y:S01]  /*0730*/  LDS R8, [R8+0x400] ;  /* 0x0004000008087984 */ /* 0x000ee20000000800 */
[----:B------:R-:W-:Y:S02]  /*0740*/  LEA R7, R23, UR4, 0x2 ;  /* 0x0000000417077c11 */ /* 0x000fe4000f8e10ff */
[----:B------:R-:W-:Y:S01]  /*0750*/  LOP3.LUT R9, R3, 0x1f, R2, 0xf8, !PT ;  /* 0x0000001f03097812 */ /* 0x000fe200078ef802 */
[----:B------:R4:W5:Y:S01]  /*0760*/  LDS R4, [R16+0x600] ;  /* 0x0006000010047984 */ /* 0x0009620000000800 */
[----:B------:R-:W0:Y:S03]  /*0770*/  LDC.64 R2, c[0x0][0x220] ;  /* 0x00008800ff027b82 */ /* 0x000e260000000a00 */
[----:B------:R-:W0:Y:S04]  /*0780*/  LDS R5, [R5+0x800] ;  /* 0x0008000005057984 */ /* 0x000e280000000800 */
[----:B------:R-:W0:Y:S04]  /*0790*/  LDS R6, [R6+0xa00] ;  /* 0x000a000006067984 */ /* 0x000e280000000800 */
[----:B------:R-:W2:Y:S01]  /*07a0*/  LDS R7, [R7+0xc00] ;  /* 0x000c000007077984 */ /* 0x000ea20000000800 */
[----:B------:R-:W-:-:S02]  /*07b0*/  ISETP.GE.AND P0, PT, R9, 0xe1, PT ;  /* 0x000000e10900780c */ /* 0x000fc40003f06270 */
[----:B------:R-:W-:-:S04]  /*07c0*/  LOP3.LUT R12, R0, R11, RZ, 0xfc, !PT ;  /* 0x0000000b000c7212 */ /* 0x000fc800078efcff */
[C---:B------:R-:W-:Y:S01]  /*07d0*/  ISETP.LT.AND P1, PT, R12.reuse, 0x100, !P0 ;  /* 0x000001000c00780c */ /* 0x040fe20004721270 */
[----:B------:R-:W-:Y:S01]  /*07e0*/  IMAD R9, R12, 0xe1, R9 ;  /* 0x000000e10c097824 */ /* 0x000fe200078e0209 */
[----:B------:R-:W-:Y:S02]  /*07f0*/  LOP3.LUT R23, R10, 0x380, RZ, 0xfc, !PT ;  /* 0x000003800a177812 */ /* 0x000fe400078efcff */
[----:B------:R-:W-:Y:S02]  /*0800*/  LOP3.LUT R12, R0, 0x4, R11, 0xfe, !PT ;  /* 0x00000004000c7812 */ /* 0x000fe400078efe0b */
[----:B-1----:R-:W-:Y:S02]  /*0810*/  LOP3.LUT R13, R0, 0x8, R11, 0xfe, !PT ;  /* 0x00000008000d7812 */ /* 0x002fe400078efe0b */
[----:B------:R-:W-:Y:S02]  /*0820*/  LOP3.LUT R14, R0, 0xc, R11, 0xfe, !PT ;  /* 0x0000000c000e7812 */ /* 0x000fe400078efe0b */
[----:B------:R-:W-:-:S02]  /*0830*/  LOP3.LUT R15, R0, 0x10, R11, 0xfe, !PT ;  /* 0x00000010000f7812 */ /* 0x000fc400078efe0b */
[----:B----4-:R-:W-:Y:S02]  /*0840*/  LOP3.LUT R16, R0, 0x14, R11, 0xfe, !PT ;  /* 0x0000001400107812 */ /* 0x010fe400078efe0b */
[----:B------:R-:W-:Y:S02]  /*0850*/  LOP3.LUT R17, R0, 0x18, R11, 0xfe, !PT ;  /* 0x0000001800117812 */ /* 0x000fe400078efe0b */
[----:B------:R-:W-:Y:S02]  /*0860*/  LOP3.LUT R18, R0, 0x1c, R11, 0xfe, !PT ;  /* 0x0000001c00127812 */ /* 0x000fe400078efe0b */
[----:B------:R-:W-:Y:S01]  /*0870*/  LEA.HI R0, R23, R10, RZ, 0x1b ;  /* 0x0000000a17007211 */ /* 0x000fe200078fd8ff */
[----:B0-----:R-:W-:Y:S01]  /*0880*/  IMAD.WIDE R10, R9, 0x4, R2 ;  /* 0x00000004090a7825 */ /* 0x001fe200078e0202 */
[----:B------:R-:W-:Y:S02]  /*0890*/  ISETP.LT.AND P6, PT, R12, 0x100, !P0 ;  /* 0x000001000c00780c */ /* 0x000fe400047c1270 */
[----:B------:R-:W-:-:S02]  /*08a0*/  ISETP.LT.AND P5, PT, R13, 0x100, !P0 ;  /* 0x000001000d00780c */ /* 0x000fc400047a1270 */
[----:B------:R-:W-:Y:S01]  /*08b0*/  ISETP.LT.AND P4, PT, R14, 0x100, !P0 ;  /* 0x000001000e00780c */ /* 0x000fe20004781270 */
[----:B------:R-:W-:Y:S01]  /*08c0*/  VIADD R13, R9, 0x384 ;  /* 0x00000384090d7836 */ /* 0x000fe20000000000 */
[----:B------:R-:W-:Y:S01]  /*08d0*/  ISETP.LT.AND P3, PT, R15, 0x100, !P0 ;  /* 0x000001000f00780c */ /* 0x000fe20004761270 */
[----:B------:R0:W-:Y:S01]  /*08e0*/  @P1 STG.E desc[UR6][R10.64], R19 ;  /* 0x000000130a001986 */ /* 0x0001e2000c101906 */
[----:B------:R-:W-:Y:S01]  /*08f0*/  ISETP.LT.AND P2, PT, R16, 0x100, !P0 ;  /* 0x000001001000780c */ /* 0x000fe20004741270 */
[----:B------:R-:W-:Y:S01]  /*0900*/  VIADD R15, R9, 0x708 ;  /* 0x00000708090f7836 */ /* 0x000fe20000000000 */
[----:B------:R-:W-:Y:S01]  /*0910*/  ISETP.LT.AND P1, PT, R17, 0x100, !P0 ;  /* 0x000001001100780c */ /* 0x000fe20004721270 */
[C---:B------:R-:W-:Y:S01]  /*0920*/  VIADD R17, R9.reuse, 0xa8c ;  /* 0x00000a8c09117836 */ /* 0x040fe20000000000 */
[----:B------:R-:W-:Y:S01]  /*0930*/  ISETP.LT.AND P0, PT, R18, 0x100, !P0 ;  /* 0x000001001200780c */ /* 0x000fe20004701270 */
[----:B------:R-:W-:Y:S02]  /*0940*/  VIADD R23, R9, 0xe10 ;  /* 0x00000e1009177836 */ /* 0x000fe40000000000 */
[----:B------:R-:W-:-:S04]  /*0950*/  IMAD.WIDE R12, R13, 0x4, R2 ;  /* 0x000000040d0c7825 */ /* 0x000fc800078e0202 */
[----:B------:R-:W-:Y:S02]  /*0960*/  VIADD R25, R9, 0x1194 ;  /* 0x0000119409197836 */ /* 0x000fe40000000000 */
[----:B------:R-:W-:-:S04]  /*0970*/  IMAD.WIDE R14, R15, 0x4, R2 ;  /* 0x000000040f0e7825 */ /* 0x000fc800078e0202 */
[----:B------:R-:W-:Y:S02]  /*0980*/  VIADD R27, R9, 0x1518 ;  /* 0x00001518091b7836 */ /* 0x000fe40000000000 */
[--C-:B------:R-:W-:Y:S01]  /*0990*/  IMAD.WIDE R16, R17, 0x4, R2.reuse ;  /* 0x0000000411107825 */ /* 0x100fe200078e0202 */
[----:B--2---:R1:W-:Y:S03]  /*09a0*/  @P6 STG.E desc[UR6][R12.64], R21 ;  /* 0x000000150c006986 */ /* 0x0043e6000c101906 */
[--C-:B0-----:R-:W-:Y:S01]  /*09b0*/  IMAD.WIDE R10, R23, 0x4, R2.reuse ;  /* 0x00000004170a7825 */ /* 0x101fe200078e0202 */
[----:B---3--:R1:W-:Y:S03]  /*09c0*/  @P5 STG.E desc[UR6][R14.64], R8 ;  /* 0x000000080e005986 */ /* 0x0083e6000c101906 */
[--C-:B------:R-:W-:Y:S01]  /*09d0*/  IMAD.WIDE R18, R25, 0x4, R2.reuse ;  /* 0x0000000419127825 */ /* 0x100fe200078e0202 */
[----:B-----5:R1:W-:Y:S03]  /*09e0*/  @P4 STG.E desc[UR6][R16.64], R4 ;  /* 0x0000000410004986 */ /* 0x0203e6000c101906 */
[----:B------:R-:W-:Y:S01]  /*09f0*/  IMAD.WIDE R22, R27, 0x4, R2 ;  /* 0x000000041b167825 */ /* 0x000fe200078e0202 */
[----:B------:R1:W-:Y:S01]  /*0a00*/  @P3 STG.E desc[UR6][R10.64], R5 ;  /* 0x000000050a003986 */ /* 0x0003e2000c101906 */
[----:B------:R-:W-:-:S03]  /*0a10*/  LEA R0, R0, UR4, 0x2 ;  /* 0x0000000400007c11 */ /* 0x000fc6000f8e10ff */
[----:B------:R1:W-:Y:S04]  /*0a20*/  @P2 STG.E desc[UR6][R18.64], R6 ;  /* 0x0000000612002986 */ /* 0x0003e8000c101906 */
[----:B------:R1:W-:Y:S01]  /*0a30*/  @P1 STG.E desc[UR6][R22.64], R7 ;  /* 0x0000000716001986 */ /* 0x0003e2000c101906 */
[----:B------:R-:W-:Y:S05]  /*0a40*/  @!P0 EXIT ;  /* 0x000000000000894d */ /* 0x000fea0003800000 */
[----:B-1----:R-:W0:Y:S01]  /*0a50*/  LDS R5, [R0+0xe00] ;  /* 0x000e000000057984 */ /* 0x002e220000000800 */
[----:B------:R-:W-:-:S04]  /*0a60*/  VIADD R9, R9, 0x189c ;  /* 0x0000189c09097836 */ /* 0x000fc80000000000 */
[----:B------:R-:W-:-:S05]  /*0a70*/  IMAD.WIDE R2, R9, 0x4, R2 ;  /* 0x0000000409027825 */ /* 0x000fca00078e0202 */
[----:B0-----:R-:W-:Y:S01]  /*0a80*/  STG.E desc[UR6][R2.64], R5 ;  /* 0x0000000502007986 */ /* 0x001fe2000c101906 */
[----:B------:R-:W-:Y:S05]  /*0a90*/  EXIT ;  /* 0x000000000000794d */ /* 0x000fea0003800000 */
.L_x_0:
[----:B------:R-:W-:-:S00]  /*0aa0*/  BRA `(.L_x_0) ;  /* 0xfffffffc00fc7947 */ /* 0x000fc0000383ffff */
[----:B------:R-:W-:-:S00]  /*0ab0*/  NOP ;  /* 0x0000000000007918 */ /* 0x000fc00000000000 */
        /* <DEDUP_REMOVED lines=12> */
.L_x_1:


//--------------------- .nv.shared.triton_poi_fused_convolution_relu_6 --------------------------
	.section	.nv.shared.triton_poi_fused_convolution_relu_6,"aw",@nobits
	.sectionflags	@""
	.align	16
	.zero		1024


//--------------------- .nv.constant0.triton_poi_fused_convolution_relu_6 --------------------------
	.section	.nv.constant0.triton_poi_fused_convolution_relu_6,"a",@progbits
	.sectionflags	@""
	.align	4
.nv.constant0.triton_poi_fused_convolution_relu_6:
	.zero		560
